//
// Generated by NVIDIA NVVM Compiler
//
// Compiler Build ID: CL-36424714
// Cuda compilation tools, release 13.0, V13.0.88
// Based on NVVM 20.0.0
//

.version 9.0
.target sm_100
.address_size 64

	// .globl	_Z30game_of_life_bit_2cells_kernelPKjPji

.visible .entry _Z30game_of_life_bit_2cells_kernelPKjPji(
	.param .u64 .ptr .align 1 _Z30game_of_life_bit_2cells_kernelPKjPji_param_0,
	.param .u64 .ptr .align 1 _Z30game_of_life_bit_2cells_kernelPKjPji_param_1,
	.param .u32 _Z30game_of_life_bit_2cells_kernelPKjPji_param_2
)
{
	.reg .pred 	%p<21>;
	.reg .b32 	%r<153>;
	.reg .b64 	%rd<13>;

	ld.param.u64 	%rd6, [_Z30game_of_life_bit_2cells_kernelPKjPji_param_0];
	ld.param.u64 	%rd5, [_Z30game_of_life_bit_2cells_kernelPKjPji_param_1];
	ld.param.u32 	%r36, [_Z30game_of_life_bit_2cells_kernelPKjPji_param_2];
	cvta.to.global.u64 	%rd1, %rd6;
	shr.s32 	%r1, %r36, 5;
	mov.u32 	%r37, %ctaid.y;
	mov.u32 	%r38, %ntid.y;
	mov.u32 	%r39, %tid.y;
	mad.lo.s32 	%r2, %r37, %r38, %r39;
	mov.u32 	%r40, %ctaid.x;
	mov.u32 	%r41, %ntid.x;
	mov.u32 	%r42, %tid.x;
	mad.lo.s32 	%r3, %r40, %r41, %r42;
	setp.ge.s32 	%p1, %r2, %r36;
	setp.ge.s32 	%p2, %r3, %r1;
	or.pred  	%p3, %p1, %p2;
	@%p3 bra 	$L__BB0_18;
	mul.lo.s32 	%r4, %r1, %r2;
	add.s32 	%r5, %r4, %r3;
	mul.wide.s32 	%rd7, %r5, 4;
	add.s64 	%rd2, %rd1, %rd7;
	ld.global.u32 	%r6, [%rd2];
	setp.lt.s32 	%p4, %r3, 1;
	mov.b32 	%r139, 0;
	@%p4 bra 	$L__BB0_3;
	ld.global.u32 	%r44, [%rd2+-4];
	shr.u32 	%r139, %r44, 31;
$L__BB0_3:
	add.s32 	%r9, %r1, -1;
	setp.ge.s32 	%p5, %r3, %r9;
	mov.b32 	%r140, 0;
	@%p5 bra 	$L__BB0_5;
	ld.global.u32 	%r140, [%rd2+4];
$L__BB0_5:
	setp.eq.s32 	%p6, %r2, 0;
	mov.b32 	%r142, 0;
	mov.u32 	%r143, %r142;
	mov.u32 	%r144, %r142;
	@%p6 bra 	$L__BB0_10;
	setp.lt.s32 	%p7, %r3, 1;
	sub.s32 	%r48, %r4, %r1;
	add.s32 	%r49, %r48, %r3;
	mul.wide.s32 	%rd8, %r49, 4;
	add.s64 	%rd3, %rd1, %rd8;
	ld.global.u32 	%r142, [%rd3];
	mov.b32 	%r143, 0;
	@%p7 bra 	$L__BB0_8;
	ld.global.u32 	%r143, [%rd3+-4];
$L__BB0_8:
	setp.ge.s32 	%p8, %r3, %r9;
	mov.b32 	%r144, 0;
	@%p8 bra 	$L__BB0_10;
	ld.global.u32 	%r144, [%rd3+4];
$L__BB0_10:
	add.s32 	%r52, %r36, -1;
	setp.ge.u32 	%p9, %r2, %r52;
	mov.b32 	%r146, 0;
	mov.u32 	%r147, %r146;
	mov.u32 	%r148, %r146;
	@%p9 bra 	$L__BB0_15;
	setp.lt.s32 	%p10, %r3, 1;
	mul.wide.s32 	%rd9, %r1, 4;
	add.s64 	%rd4, %rd2, %rd9;
	ld.global.u32 	%r146, [%rd4];
	mov.b32 	%r147, 0;
	@%p10 bra 	$L__BB0_13;
	ld.global.u32 	%r147, [%rd4+-4];
$L__BB0_13:
	setp.ge.s32 	%p11, %r3, %r9;
	mov.b32 	%r148, 0;
	@%p11 bra 	$L__BB0_15;
	ld.global.u32 	%r148, [%rd4+4];
$L__BB0_15:
	shr.u32 	%r26, %r143, 31;
	shr.u32 	%r27, %r147, 31;
	mov.b32 	%r152, 0;
	mov.b32 	%r151, 30;
	mov.b32 	%r150, -1;
	mov.b32 	%r149, -16;
$L__BB0_16:
	add.s32 	%r59, %r150, 3;
	add.s32 	%r60, %r150, 1;
	setp.eq.s32 	%p12, %r149, -16;
	shr.u32 	%r61, %r142, %r150;
	and.b32  	%r62, %r61, 1;
	selp.b32 	%r63, %r26, %r62, %p12;
	shr.u32 	%r64, %r142, %r60;
	shl.b32 	%r65, %r64, 1;
	and.b32  	%r66, %r65, 2;
	or.b32  	%r67, %r63, %r66;
	add.s32 	%r35, %r150, 2;
	shr.u32 	%r68, %r142, %r35;
	shl.b32 	%r69, %r68, 2;
	and.b32  	%r70, %r69, 4;
	or.b32  	%r71, %r67, %r70;
	add.s32 	%r149, %r149, 1;
	setp.eq.s32 	%p13, %r149, 0;
	shr.u32 	%r72, %r142, %r59;
	selp.b32 	%r73, %r144, %r72, %p13;
	shl.b32 	%r74, %r73, 3;
	and.b32  	%r75, %r74, 8;
	or.b32  	%r76, %r71, %r75;
	shr.u32 	%r77, %r6, %r150;
	and.b32  	%r78, %r77, 1;
	selp.b32 	%r79, %r139, %r78, %p12;
	shr.u32 	%r80, %r6, %r60;
	shl.b32 	%r81, %r80, 1;
	and.b32  	%r82, %r81, 2;
	shr.u32 	%r83, %r6, %r35;
	shl.b32 	%r84, %r83, 2;
	and.b32  	%r85, %r84, 4;
	shr.u32 	%r86, %r6, %r59;
	selp.b32 	%r87, %r140, %r86, %p13;
	shl.b32 	%r88, %r87, 3;
	and.b32  	%r89, %r88, 8;
	or.b32  	%r90, %r82, %r89;
	or.b32  	%r91, %r90, %r79;
	or.b32  	%r92, %r91, %r85;
	shr.u32 	%r93, %r146, %r150;
	and.b32  	%r94, %r93, 1;
	selp.b32 	%r95, %r27, %r94, %p12;
	shr.u32 	%r96, %r146, %r60;
	shl.b32 	%r97, %r96, 1;
	and.b32  	%r98, %r97, 2;
	or.b32  	%r99, %r95, %r98;
	shr.u32 	%r100, %r146, %r35;
	shl.b32 	%r101, %r100, 2;
	and.b32  	%r102, %r101, 4;
	or.b32  	%r103, %r99, %r102;
	shr.u32 	%r104, %r146, %r59;
	selp.b32 	%r105, %r148, %r104, %p13;
	shr.u32 	%r106, %r76, 1;
	shl.b32 	%r107, %r79, 3;
	shl.b32 	%r108, %r92, 2;
	and.b32  	%r109, %r108, 16;
	or.b32  	%r110, %r109, %r107;
	and.b32  	%r111, %r108, 8;
	shl.b32 	%r112, %r87, 4;
	and.b32  	%r113, %r112, 16;
	shl.b32 	%r114, %r103, 5;
	or.b32  	%r115, %r110, %r114;
	or.b32  	%r116, %r115, %r71;
	shl.b32 	%r117, %r103, 4;
	shl.b32 	%r118, %r105, 7;
	or.b32  	%r119, %r118, %r117;
	and.b32  	%r120, %r119, 224;
	or.b32  	%r121, %r120, %r106;
	or.b32  	%r122, %r121, %r111;
	or.b32  	%r123, %r122, %r113;
	popc.b32 	%r124, %r116;
	popc.b32 	%r125, %r123;
	setp.eq.s32 	%p14, %r82, 0;
	and.b32  	%r126, %r124, 14;
	setp.eq.s32 	%p15, %r126, 2;
	setp.eq.s32 	%p16, %r124, 3;
	selp.u32 	%r127, -1, 0, %p16;
	selp.u32 	%r128, -1, 0, %p15;
	selp.b32 	%r129, %r127, %r128, %p14;
	and.b32  	%r130, %r129, 1;
	setp.eq.s32 	%p17, %r85, 0;
	and.b32  	%r131, %r125, 14;
	setp.eq.s32 	%p18, %r131, 2;
	setp.eq.s32 	%p19, %r125, 3;
	selp.u32 	%r132, -1, 0, %p19;
	selp.u32 	%r133, -1, 0, %p18;
	selp.b32 	%r134, %r132, %r133, %p17;
	and.b32  	%r135, %r134, 1;
	shl.b32 	%r136, %r130, %r60;
	shl.b32 	%r137, %r135, %r35;
	add.s32 	%r138, %r137, %r136;
	or.b32  	%r152, %r138, %r152;
	add.s32 	%r151, %r151, -2;
	setp.ne.s32 	%p20, %r151, -2;
	mov.u32 	%r150, %r35;
	@%p20 bra 	$L__BB0_16;
	cvta.to.global.u64 	%rd10, %rd5;
	add.s64 	%rd12, %rd10, %rd7;
	st.global.u32 	[%rd12], %r152;
$L__BB0_18:
	ret;

}


// ===== COMPILED SASS (sm_100) =====

	.target	sm_100

	.elftype	@"ET_EXEC"


//--------------------- .note.nv.tkinfo           --------------------------
	.section	.note.nv.tkinfo,"",@"SHT_NOTE"
	.sectionflags	@"SHF_NOTE_NV_TKINFO"
	.tkinfo
        /*0018*/ 	.word	0x00000002
        /*0030*/ 	.string	""
        /*0030*/ 	.string	"ptxas"
        /*0030*/ 	.string	"Cuda compilation tools, release 13.0, V13.0.88"
        /*0030*/ 	.string	"Build cuda_13.0.r13.0/compiler.36424714_0"
        /*0030*/ 	.string	"-arch sm_100 -m 64 "



//--------------------- .note.nv.cuinfo           --------------------------
	.section	.note.nv.cuinfo,"",@"SHT_NOTE"
	.sectionflags	@"SHF_NOTE_NV_CUINFO"
        /*0018*/ 	.short	0x0002
        /*001a*/ 	.short	0x0064
        /*001c*/ 	.short	0x0082
	.zero		2


//--------------------- .nv.info                  --------------------------
	.section	.nv.info,"",@"SHT_CUDA_INFO"
	.align	4


	//----- nvinfo : EIATTR_REGCOUNT
	.align		4
        /*0000*/ 	.byte	0x04, 0x2f
        /*0002*/ 	.short	(.L_1 - .L_0)
	.align		4
.L_0:
        /*0004*/ 	.word	index@(_Z30game_of_life_bit_2cells_kernelPKjPji)
        /*0008*/ 	.word	0x0000001c


	//----- nvinfo : EIATTR_FRAME_SIZE
	.align		4
.L_1:
        /*000c*/ 	.byte	0x04, 0x11
        /*000e*/ 	.short	(.L_3 - .L_2)
	.align		4
.L_2:
        /*0010*/ 	.word	index@(_Z30game_of_life_bit_2cells_kernelPKjPji)
        /*0014*/ 	.word	0x00000000


	//----- nvinfo : EIATTR_MIN_STACK_SIZE
	.align		4
.L_3:
        /*0018*/ 	.byte	0x04, 0x12
        /*001a*/ 	.short	(.L_5 - .L_4)
	.align		4
.L_4:
        /*001c*/ 	.word	index@(_Z30game_of_life_bit_2cells_kernelPKjPji)
        /*0020*/ 	.word	0x00000000
.L_5:


//--------------------- .nv.compat                --------------------------
	.section	.nv.compat,"",@"SHT_CUDA_COMPAT_INFO"
	.align	4
        /*0000*/ 	.byte	0x02, 0x09, 0x00, 0x00, 0x02, 0x02, 0x01, 0x00, 0x02, 0x05, 0x05, 0x00, 0x03, 0x07, 0x01, 0x01
        /*0010*/ 	.byte	0x02, 0x03, 0x00, 0x00, 0x02, 0x06, 0x01, 0x00, 0x04, 0x0b, 0x08, 0x00, 0x09, 0x00, 0x00, 0x00
        /*0020*/ 	.byte	0x00, 0x00, 0x00, 0x00


//--------------------- .nv.info._Z30game_of_life_bit_2cells_kernelPKjPji --------------------------
	.section	.nv.info._Z30game_of_life_bit_2cells_kernelPKjPji,"",@"SHT_CUDA_INFO"
	.sectionflags	@""
	.align	4


	//----- nvinfo : EIATTR_CUDA_API_VERSION
	.align		4
        /*0000*/ 	.byte	0x04, 0x37
        /*0002*/ 	.short	(.L_7 - .L_6)
.L_6:
        /*0004*/ 	.word	0x00000082


	//----- nvinfo : EIATTR_KPARAM_INFO
	.align		4
.L_7:
        /*0008*/ 	.byte	0x04, 0x17
        /*000a*/ 	.short	(.L_9 - .L_8)
.L_8:
        /*000c*/ 	.word	0x00000000
        /*0010*/ 	.short	0x0002
        /*0012*/ 	.short	0x0010
        /*0014*/ 	.byte	0x00, 0xf0, 0x11, 0x00


	//----- nvinfo : EIATTR_KPARAM_INFO
	.align		4
.L_9:
        /*0018*/ 	.byte	0x04, 0x17
        /*001a*/ 	.short	(.L_11 - .L_10)
.L_10:
        /*001c*/ 	.word	0x00000000
        /*0020*/ 	.short	0x0001
        /*0022*/ 	.short	0x0008
        /*0024*/ 	.byte	0x00, 0xf5, 0x21, 0x00


	//----- nvinfo : EIATTR_KPARAM_INFO
	.align		4
.L_11:
        /*0028*/ 	.byte	0x04, 0x17
        /*002a*/ 	.short	(.L_13 - .L_12)
.L_12:
        /*002c*/ 	.word	0x00000000
        /*0030*/ 	.short	0x0000
        /*0032*/ 	.short	0x0000
        /*0034*/ 	.byte	0x00, 0xf5, 0x21, 0x00


	//----- nvinfo : EIATTR_SPARSE_MMA_MASK
	.align		4
.L_13:
        /*0038*/ 	.byte	0x03, 0x50
        /*003a*/ 	.short	0x0000


	//----- nvinfo : EIATTR_MAXREG_COUNT
	.align		4
        /*003c*/ 	.byte	0x03, 0x1b
        /*003e*/ 	.short	0x00ff


	//----- nvinfo : EIATTR_MERCURY_ISA_VERSION
	.align		4
        /*0040*/ 	.byte	0x03, 0x5f
        /*0042*/ 	.short	0x0101


	//----- nvinfo : EIATTR_VRC_CTA_INIT_COUNT
	.align		4
        /*0044*/ 	.byte	0x02, 0x4a
	.zero		1
	.zero		1


	//----- nvinfo : EIATTR_EXIT_INSTR_OFFSETS
	.align		4
        /*0048*/ 	.byte	0x04, 0x1c
        /*004a*/ 	.short	(.L_15 - .L_14)


	//   ....[0]....
.L_14:
        /*004c*/ 	.word	0x000000d0


	//   ....[1]....
        /*0050*/ 	.word	0x00000900


	//----- nvinfo : EIATTR_CRS_STACK_SIZE
	.align		4
.L_15:
        /*0054*/ 	.byte	0x04, 0x1e
        /*0056*/ 	.short	(.L_17 - .L_16)
.L_16:
        /*0058*/ 	.word	0x00000000


	//----- nvinfo : EIATTR_CBANK_PARAM_SIZE
	.align		4
.L_17:
        /*005c*/ 	.byte	0x03, 0x19
        /*005e*/ 	.short	0x0014


	//----- nvinfo : EIATTR_PARAM_CBANK
	.align		4
        /*0060*/ 	.byte	0x04, 0x0a
        /*0062*/ 	.short	(.L_19 - .L_18)
	.align		4
.L_18:
        /*0064*/ 	.word	index@(.nv.constant0._Z30game_of_life_bit_2cells_kernelPKjPji)
        /*0068*/ 	.short	0x0380
        /*006a*/ 	.short	0x0014


	//----- nvinfo : EIATTR_SW_WAR
	.align		4
.L_19:
        /*006c*/ 	.byte	0x04, 0x36
        /*006e*/ 	.short	(.L_21 - .L_20)
.L_20:
        /*0070*/ 	.word	0x00000008
.L_21:


//--------------------- .nv.callgraph             --------------------------
	.section	.nv.callgraph,"",@"SHT_CUDA_CALLGRAPH"
	.align	4
	.sectionentsize	8
	.align		4
        /*0000*/ 	.word	0x00000000
	.align		4
        /*0004*/ 	.word	0xffffffff
	.align		4
        /*0008*/ 	.word	0x00000000
	.align		4
        /*000c*/ 	.word	0xfffffffe
	.align		4
        /*0010*/ 	.word	0x00000000
	.align		4
        /*0014*/ 	.word	0xfffffffd
	.align		4
        /*0018*/ 	.word	0x00000000
	.align		4
        /*001c*/ 	.word	0xfffffffc


//--------------------- .text._Z30game_of_life_bit_2cells_kernelPKjPji --------------------------
	.section	.text._Z30game_of_life_bit_2cells_kernelPKjPji,"ax",@progbits
	.align	128
        .global         _Z30game_of_life_bit_2cells_kernelPKjPji
        .type           _Z30game_of_life_bit_2cells_kernelPKjPji,@function
        .size           _Z30game_of_life_bit_2cells_kernelPKjPji,(.L_x_6 - _Z30game_of_life_bit_2cells_kernelPKjPji)
        .other          _Z30game_of_life_bit_2cells_kernelPKjPji,@"STO_CUDA_ENTRY STV_DEFAULT"
_Z30game_of_life_bit_2cells_kernelPKjPji:
.text._Z30game_of_life_bit_2cells_kernelPKjPji:
[----:B------:R-:W-:Y:S01]  /*0000*/  LDC R1, c[0x0][0x37c] ;  /* 0x0000df00ff017b82 */ /* 0x000fe20000000800 */
[----:B------:R-:W0:Y:S07]  /*0010*/  S2R R5, SR_TID.X ;  /* 0x0000000000057919 */ /* 0x000e2e0000002100 */
[----:B------:R-:W1:Y:S01]  /*0020*/  LDC R6, c[0x0][0x364] ;  /* 0x0000d900ff067b82 */ /* 0x000e620000000800 */
[----:B------:R-:W1:Y:S07]  /*0030*/  S2R R3, SR_TID.Y ;  /* 0x0000000000037919 */ /* 0x000e6e0000002200 */
[----:B------:R-:W0:Y:S08]  /*0040*/  S2UR UR5, SR_CTAID.X ;  /* 0x00000000000579c3 */ /* 0x000e300000002500 */
[----:B------:R-:W0:Y:S08]  /*0050*/  LDC R10, c[0x0][0x360] ;  /* 0x0000d800ff0a7b82 */ /* 0x000e300000000800 */
[----:B------:R-:W2:Y:S08]  /*0060*/  LDC R7, c[0x0][0x390] ;  /* 0x0000e400ff077b82 */ /* 0x000eb00000000800 */
[----:B------:R-:W1:Y:S01]  /*0070*/  S2UR UR4, SR_CTAID.Y ;  /* 0x00000000000479c3 */ /* 0x000e620000002600 */
[----:B0-----:R-:W-:Y:S01]  /*0080*/  IMAD R10, R10, UR5, R5 ;  /* 0x000000050a0a7c24 */ /* 0x001fe2000f8e0205 */
[----:B--2---:R-:W-:-:S04]  /*0090*/  SHF.R.S32.HI R11, RZ, 0x5, R7 ;  /* 0x00000005ff0b7819 */ /* 0x004fc80000011407 */
[----:B------:R-:W-:Y:S01]  /*00a0*/  ISETP.GE.AND P0, PT, R10, R11, PT ;  /* 0x0000000b0a00720c */ /* 0x000fe20003f06270 */
[----:B-1----:R-:W-:-:S05]  /*00b0*/  IMAD R6, R6, UR4, R3 ;  /* 0x0000000406067c24 */ /* 0x002fca000f8e0203 */
[----:B------:R-:W-:-:S13]  /*00c0*/  ISETP.GE.OR P0, PT, R6, R7, P0 ;  /* 0x000000070600720c */ /* 0x000fda0000706670 */
[----:B------:R-:W-:Y:S05]  /*00d0*/  @P0 EXIT ;  /* 0x000000000000094d */ /* 0x000fea0003800000 */
[----:B------:R-:W0:Y:S01]  /*00e0*/  LDC.64 R8, c[0x0][0x380] ;  /* 0x0000e000ff087b82 */ /* 0x000e220000000a00 */
[----:B------:R-:W1:Y:S01]  /*00f0*/  LDCU.64 UR10, c[0x0][0x358] ;  /* 0x00006b00ff0a77ac */ /* 0x000e620008000a00 */
[C---:B------:R-:W-:Y:S01]  /*0100*/  VIADD R3, R11.reuse, 0xffffffff ;  /* 0xffffffff0b037836 */ /* 0x040fe20000000000 */
[C---:B------:R-:W-:Y:S01]  /*0110*/  ISETP.GE.AND P0, PT, R10.reuse, 0x1, PT ;  /* 0x000000010a00780c */ /* 0x040fe20003f06270 */
[----:B------:R-:W-:Y:S02]  /*0120*/  IMAD R13, R11, R6, RZ ;  /* 0x000000060b0d7224 */ /* 0x000fe400078e02ff */
[----:B------:R-:W-:Y:S01]  /*0130*/  IMAD.MOV.U32 R2, RZ, RZ, RZ ;  /* 0x000000ffff027224 */ /* 0x000fe200078e00ff */
[C---:B------:R-:W-:Y:S01]  /*0140*/  ISETP.GE.AND P1, PT, R10.reuse, R3, PT ;  /* 0x000000030a00720c */ /* 0x040fe20003f26270 */
[----:B------:R-:W-:-:S04]  /*0150*/  IMAD.IADD R0, R10, 0x1, R13 ;  /* 0x000000010a007824 */ /* 0x000fc800078e020d */
[----:B0-----:R-:W-:-:S08]  /*0160*/  IMAD.WIDE R4, R0, 0x4, R8 ;  /* 0x0000000400047825 */ /* 0x001fd000078e0208 */
[----:B-1----:R0:W5:Y:S04]  /*0170*/  @!P1 LDG.E R2, desc[UR10][R4.64+0x4] ;  /* 0x0000040a04029981 */ /* 0x002168000c1e1900 */
[----:B------:R0:W5:Y:S04]  /*0180*/  @P0 LDG.E R12, desc[UR10][R4.64+-0x4] ;  /* 0xfffffc0a040c0981 */ /* 0x000168000c1e1900 */
[----:B------:R0:W5:Y:S01]  /*0190*/  LDG.E R3, desc[UR10][R4.64] ;  /* 0x0000000a04037981 */ /* 0x000162000c1e1900 */
[----:B------:R-:W-:Y:S01]  /*01a0*/  ISETP.NE.AND P2, PT, R6, RZ, PT ;  /* 0x000000ff0600720c */ /* 0x000fe20003f45270 */
[----:B------:R-:W-:Y:S01]  /*01b0*/  VIADD R7, R7, 0xffffffff ;  /* 0xffffffff07077836 */ /* 0x000fe20000000000 */
[----:B------:R-:W-:Y:S01]  /*01c0*/  BSSY.RECONVERGENT B0, `(.L_x_0) ;  /* 0x000000c000007945 */ /* 0x000fe20003800200 */
[----:B------:R-:W-:-:S03]  /*01d0*/  IMAD.MOV.U32 R14, RZ, RZ, RZ ;  /* 0x000000ffff0e7224 */ /* 0x000fc600078e00ff */
[----:B------:R-:W-:Y:S02]  /*01e0*/  ISETP.GE.U32.AND P3, PT, R6, R7, PT ;  /* 0x000000070600720c */ /* 0x000fe40003f66070 */
[----:B------:R-:W-:-:S05]  /*01f0*/  CS2R R6, SRZ ;  /* 0x0000000000067805 */ /* 0x000fca000001ff00 */
[----:B0-----:R-:W-:Y:S06]  /*0200*/  @!P2 BRA `(.L_x_1) ;  /* 0x00000000001ca947 */ /* 0x001fec0003800000 */
[----:B------:R-:W-:Y:S01]  /*0210*/  IADD3 R13, PT, PT, R10, R13, -R11 ;  /* 0x0000000d0a0d7210 */ /* 0x000fe20007ffe80b */
[----:B------:R-:W-:Y:S02]  /*0220*/  IMAD.MOV.U32 R14, RZ, RZ, RZ ;  /* 0x000000ffff0e7224 */ /* 0x000fe400078e00ff */
[----:B------:R-:W-:Y:S02]  /*0230*/  IMAD.MOV.U32 R6, RZ, RZ, RZ ;  /* 0x000000ffff067224 */ /* 0x000fe400078e00ff */
[----:B------:R-:W-:-:S05]  /*0240*/  IMAD.WIDE R8, R13, 0x4, R8 ;  /* 0x000000040d087825 */ /* 0x000fca00078e0208 */
[----:B------:R0:W5:Y:S04]  /*0250*/  @P0 LDG.E R14, desc[UR10][R8.64+-0x4] ;  /* 0xfffffc0a080e0981 */ /* 0x000168000c1e1900 */
[----:B------:R0:W5:Y:S04]  /*0260*/  @!P1 LDG.E R6, desc[UR10][R8.64+0x4] ;  /* 0x0000040a08069981 */ /* 0x000168000c1e1900 */
[----:B------:R0:W5:Y:S02]  /*0270*/  LDG.E R7, desc[UR10][R8.64] ;  /* 0x0000000a08077981 */ /* 0x000164000c1e1900 */
.L_x_1:
[----:B------:R-:W-:Y:S05]  /*0280*/  BSYNC.RECONVERGENT B0 ;  /* 0x0000000000007941 */ /* 0x000fea0003800200 */
.L_x_0:
[----:B------:R-:W-:Y:S01]  /*0290*/  BSSY.RECONVERGENT B0, `(.L_x_2) ;  /* 0x000000b000007945 */ /* 0x000fe20003800200 */
[----:B0-----:R-:W-:Y:S01]  /*02a0*/  CS2R R8, SRZ ;  /* 0x0000000000087805 */ /* 0x001fe2000001ff00 */
[----:B------:R-:W-:Y:S02]  /*02b0*/  IMAD.MOV.U32 R10, RZ, RZ, RZ ;  /* 0x000000ffff0a7224 */ /* 0x000fe400078e00ff */
[----:B------:R-:W-:Y:S01]  /*02c0*/  IMAD.MOV.U32 R13, RZ, RZ, RZ ;  /* 0x000000ffff0d7224 */ /* 0x000fe200078e00ff */
[----:B------:R-:W-:Y:S06]  /*02d0*/  @P3 BRA `(.L_x_3) ;  /* 0x0000000000183947 */ /* 0x000fec0003800000 */
[----:B------:R-:W-:Y:S02]  /*02e0*/  IMAD.MOV.U32 R13, RZ, RZ, RZ ;  /* 0x000000ffff0d7224 */ /* 0x000fe400078e00ff */
[----:B------:R-:W-:Y:S02]  /*02f0*/  IMAD.MOV.U32 R9, RZ, RZ, RZ ;  /* 0x000000ffff097224 */ /* 0x000fe400078e00ff */
[----:B------:R-:W-:-:S05]  /*0300*/  IMAD.WIDE R4, R11, 0x4, R4 ;  /* 0x000000040b047825 */ /* 0x000fca00078e0204 */
[----:B------:R0:W5:Y:S04]  /*0310*/  @P0 LDG.E R13, desc[UR10][R4.64+-0x4] ;  /* 0xfffffc0a040d0981 */ /* 0x000168000c1e1900 */
[----:B------:R0:W5:Y:S04]  /*0320*/  @!P1 LDG.E R9, desc[UR10][R4.64+0x4] ;  /* 0x0000040a04099981 */ /* 0x000168000c1e1900 */
[----:B------:R0:W5:Y:S02]  /*0330*/  LDG.E R10, desc[UR10][R4.64] ;  /* 0x0000000a040a7981 */ /* 0x000164000c1e1900 */
.L_x_3:
[----:B------:R-:W-:Y:S05]  /*0340*/  BSYNC.RECONVERGENT B0 ;  /* 0x0000000000007941 */ /* 0x000fea0003800200 */
.L_x_2:
[----:B-----5:R-:W-:Y:S01]  /*0350*/  @P0 SHF.R.U32.HI R8, RZ, 0x1f, R12 ;  /* 0x0000001fff080819 */ /* 0x020fe2000001160c */
[----:B0-----:R-:W-:Y:S01]  /*0360*/  IMAD.MOV.U32 R4, RZ, RZ, RZ ;  /* 0x000000ffff047224 */ /* 0x001fe200078e00ff */
[----:B------:R-:W-:Y:S01]  /*0370*/  SHF.R.U32.HI R5, RZ, 0x1f, R14 ;  /* 0x0000001fff057819 */ /* 0x000fe2000001160e */
[----:B------:R-:W-:Y:S01]  /*0380*/  IMAD.MOV.U32 R20, RZ, RZ, -0x10 ;  /* 0xfffffff0ff147424 */ /* 0x000fe200078e00ff */
[----:B------:R-:W-:Y:S01]  /*0390*/  SHF.R.U32.HI R11, RZ, 0x1f, R13 ;  /* 0x0000001fff0b7819 */ /* 0x000fe2000001160d */
[----:B------:R-:W-:Y:S01]  /*03a0*/  UMOV UR6, 0x1e ;  /* 0x0000001e00067882 */ /* 0x000fe20000000000 */
[----:B------:R-:W-:-:S05]  /*03b0*/  UMOV UR4, 0xffffffff ;  /* 0xffffffff00047882 */ /* 0x000fca0000000000 */
.L_x_4:
[----:B------:R-:W-:Y:S02]  /*03c0*/  UIADD3 UR8, UPT, UPT, UR4, 0x1, URZ ;  /* 0x0000000104087890 */ /* 0x000fe4000fffe0ff */
[--C-:B------:R-:W-:Y:S01]  /*03d0*/  SHF.R.U32.HI R12, RZ, UR4, R10.reuse ;  /* 0x00000004ff0c7c19 */ /* 0x100fe2000801160a */
[----:B------:R-:W-:Y:S01]  /*03e0*/  UIADD3 UR7, UPT, UPT, UR4, 0x3, URZ ;  /* 0x0000000304077890 */ /* 0x000fe2000fffe0ff */
[C---:B------:R-:W-:Y:S01]  /*03f0*/  ISETP.NE.AND P0, PT, R20.reuse, -0x10, PT ;  /* 0xfffffff01400780c */ /* 0x040fe20003f05270 */
[----:B------:R-:W-:Y:S01]  /*0400*/  VIADD R20, R20, 0x1 ;  /* 0x0000000114147836 */ /* 0x000fe20000000000 */
[----:B------:R-:W-:Y:S01]  /*0410*/  LOP3.LUT R12, R12, 0x1, RZ, 0xc0, !PT ;  /* 0x000000010c0c7812 */ /* 0x000fe200078ec0ff */
[----:B------:R-:W-:Y:S01]  /*0420*/  UIADD3 UR5, UPT, UPT, UR4, 0x2, URZ ;  /* 0x0000000204057890 */ /* 0x000fe2000fffe0ff */
[----:B------:R-:W-:Y:S01]  /*0430*/  SHF.R.U32.HI R14, RZ, UR8, R10 ;  /* 0x00000008ff0e7c19 */ /* 0x000fe2000801160a */
[----:B------:R-:W-:Y:S01]  /*0440*/  UIADD3 UR6, UPT, UPT, UR6, -0x2, URZ ;  /* 0xfffffffe06067890 */ /* 0x000fe2000fffe0ff */
[----:B------:R-:W-:-:S02]  /*0450*/  SEL R13, R11, R12, !P0 ;  /* 0x0000000c0b0d7207 */ /* 0x000fc40004000000 */
[----:B------:R-:W-:Y:S01]  /*0460*/  SHF.R.U32.HI R12, RZ, UR4, R7 ;  /* 0x00000004ff0c7c19 */ /* 0x000fe20008011607 */
[----:B------:R-:W-:Y:S01]  /*0470*/  IMAD.SHL.U32 R14, R14, 0x2, RZ ;  /* 0x000000020e0e7824 */ /* 0x000fe200078e00ff */
[--C-:B------:R-:W-:Y:S01]  /*0480*/  SHF.R.U32.HI R17, RZ, UR7, R3.reuse ;  /* 0x00000007ff117c19 */ /* 0x100fe20008011603 */
[----:B------:R-:W-:Y:S01]  /*0490*/  UISETP.NE.AND UP0, UPT, UR6, -0x2, UPT ;  /* 0xfffffffe0600788c */ /* 0x000fe2000bf05270 */
[----:B------:R-:W-:Y:S02]  /*04a0*/  LOP3.LUT R12, R12, 0x1, RZ, 0xc0, !PT ;  /* 0x000000010c0c7812 */ /* 0x000fe400078ec0ff */
[----:B------:R-:W-:Y:S02]  /*04b0*/  LOP3.LUT R19, R13, 0x2, R14, 0xf8, !PT ;  /* 0x000000020d137812 */ /* 0x000fe400078ef80e */
[----:B------:R-:W-:Y:S02]  /*04c0*/  SHF.R.U32.HI R13, RZ, UR8, R3 ;  /* 0x00000008ff0d7c19 */ /* 0x000fe40008011603 */
[----:B------:R-:W-:-:S02]  /*04d0*/  ISETP.NE.AND P1, PT, R20, RZ, PT ;  /* 0x000000ff1400720c */ /* 0x000fc40003f25270 */
[----:B------:R-:W-:Y:S01]  /*04e0*/  SEL R15, R5, R12, !P0 ;  /* 0x0000000c050f7207 */ /* 0x000fe20004000000 */
[----:B------:R-:W-:Y:S01]  /*04f0*/  IMAD.SHL.U32 R12, R13, 0x2, RZ ;  /* 0x000000020d0c7824 */ /* 0x000fe200078e00ff */
[----:B------:R-:W-:Y:S02]  /*0500*/  SEL R13, R2, R17, !P1 ;  /* 0x00000011020d7207 */ /* 0x000fe40004800000 */
[----:B------:R-:W-:Y:S02]  /*0510*/  SHF.R.U32.HI R14, RZ, UR8, R7 ;  /* 0x00000008ff0e7c19 */ /* 0x000fe40008011607 */
[----:B------:R-:W-:Y:S01]  /*0520*/  SHF.R.U32.HI R16, RZ, UR5, R10 ;  /* 0x00000005ff107c19 */ /* 0x000fe2000801160a */
[----:B------:R-:W-:Y:S01]  /*0530*/  IMAD.SHL.U32 R18, R13, 0x8, RZ ;  /* 0x000000080d127824 */ /* 0x000fe200078e00ff */
[----:B------:R-:W-:Y:S01]  /*0540*/  LOP3.LUT R17, R12, 0x2, RZ, 0xc0, !PT ;  /* 0x000000020c117812 */ /* 0x000fe200078ec0ff */
[----:B------:R-:W-:Y:S01]  /*0550*/  IMAD.SHL.U32 R14, R14, 0x2, RZ ;  /* 0x000000020e0e7824 */ /* 0x000fe200078e00ff */
[--C-:B------:R-:W-:Y:S01]  /*0560*/  SHF.R.U32.HI R21, RZ, UR5, R3.reuse ;  /* 0x00000005ff157c19 */ /* 0x100fe20008011603 */
[----:B------:R-:W-:Y:S01]  /*0570*/  IMAD.SHL.U32 R22, R16, 0x4, RZ ;  /* 0x0000000410167824 */ /* 0x000fe200078e00ff */
[----:B------:R-:W-:Y:S01]  /*0580*/  SHF.R.U32.HI R16, RZ, UR4, R3 ;  /* 0x00000004ff107c19 */ /* 0x000fe20008011603 */
[----:B------:R-:W-:Y:S01]  /*0590*/  UMOV UR4, UR5 ;  /* 0x0000000500047c82 */ /* 0x000fe20008000000 */
[----:B------:R-:W-:-:S02]  /*05a0*/  LOP3.LUT R23, R17, 0x8, R18, 0xf8, !PT ;  /* 0x0000000811177812 */ /* 0x000fc400078ef812 */
[----:B------:R-:W-:Y:S02]  /*05b0*/  LOP3.LUT R15, R15, 0x2, R14, 0xf8, !PT ;  /* 0x000000020f0f7812 */ /* 0x000fe400078ef80e */
[----:B------:R-:W-:Y:S02]  /*05c0*/  LOP3.LUT R17, R16, 0x1, RZ, 0xc0, !PT ;  /* 0x0000000110117812 */ /* 0x000fe400078ec0ff */
[----:B------:R-:W-:Y:S02]  /*05d0*/  LOP3.LUT R14, R19, 0x4, R22, 0xf8, !PT ;  /* 0x00000004130e7812 */ /* 0x000fe400078ef816 */
[--C-:B------:R-:W-:Y:S02]  /*05e0*/  SHF.R.U32.HI R16, RZ, UR5, R7.reuse ;  /* 0x00000005ff107c19 */ /* 0x100fe40008011607 */
[----:B------:R-:W-:Y:S02]  /*05f0*/  SHF.R.U32.HI R22, RZ, UR7, R10 ;  /* 0x00000007ff167c19 */ /* 0x000fe4000801160a */
[----:B------:R-:W-:Y:S01]  /*0600*/  SHF.R.U32.HI R19, RZ, UR7, R7 ;  /* 0x00000007ff137c19 */ /* 0x000fe20008011607 */
[----:B------:R-:W-:Y:S01]  /*0610*/  IMAD.SHL.U32 R18, R16, 0x4, RZ ;  /* 0x0000000410127824 */ /* 0x000fe200078e00ff */
[----:B------:R-:W-:-:S02]  /*0620*/  SEL R25, R9, R22, !P1 ;  /* 0x0000001609197207 */ /* 0x000fc40004800000 */
[----:B------:R-:W-:Y:S01]  /*0630*/  SEL R16, R8, R17, !P0 ;  /* 0x0000001108107207 */ /* 0x000fe20004000000 */
[----:B------:R-:W-:Y:S01]  /*0640*/  IMAD.SHL.U32 R17, R21, 0x4, RZ ;  /* 0x0000000415117824 */ /* 0x000fe200078e00ff */
[----:B------:R-:W-:Y:S01]  /*0650*/  SEL R19, R6, R19, !P1 ;  /* 0x0000001306137207 */ /* 0x000fe20004800000 */
[----:B------:R-:W-:Y:S01]  /*0660*/  IMAD R21, R25, 0x8, R14 ;  /* 0x0000000819157824 */ /* 0x000fe200078e020e */
[----:B------:R-:W-:Y:S01]  /*0670*/  LOP3.LUT R22, R23, R16, RZ, 0xfc, !PT ;  /* 0x0000001017167212 */ /* 0x000fe200078efcff */
[----:B------:R-:W-:Y:S01]  /*0680*/  IMAD.SHL.U32 R16, R16, 0x8, RZ ;  /* 0x0000000810107824 */ /* 0x000fe200078e00ff */
[----:B------:R-:W-:Y:S01]  /*0690*/  LOP3.LUT R15, R15, 0x4, R18, 0xf8, !PT ;  /* 0x000000040f0f7812 */ /* 0x000fe200078ef812 */
[----:B------:R-:W-:Y:S01]  /*06a0*/  IMAD.SHL.U32 R18, R19, 0x8, RZ ;  /* 0x0000000813127824 */ /* 0x000fe200078e00ff */
[----:B------:R-:W-:Y:S01]  /*06b0*/  LOP3.LUT R22, R22, 0x4, R17, 0xf8, !PT ;  /* 0x0000000416167812 */ /* 0x000fe200078ef811 */
[----:B------:R-:W-:Y:S01]  /*06c0*/  IMAD.SHL.U32 R21, R21, 0x10, RZ ;  /* 0x0000001015157824 */ /* 0x000fe200078e00ff */
[----:B------:R-:W-:Y:S01]  /*06d0*/  LOP3.LUT P3, RZ, R17, 0x4, RZ, 0xc0, !PT ;  /* 0x0000000411ff7812 */ /* 0x000fe2000786c0ff */
[----:B------:R-:W-:Y:S01]  /*06e0*/  IMAD.SHL.U32 R19, R13, 0x10, RZ ;  /* 0x000000100d137824 */ /* 0x000fe200078e00ff */
[----:B------:R-:W-:Y:S01]  /*06f0*/  LOP3.LUT R18, R15, 0x8, R18, 0xf8, !PT ;  /* 0x000000080f127812 */ /* 0x000fe200078ef812 */
[----:B------:R-:W-:Y:S01]  /*0700*/  IMAD.SHL.U32 R13, R22, 0x4, RZ ;  /* 0x00000004160d7824 */ /* 0x000fe200078e00ff */
[----:B------:R-:W-:Y:S01]  /*0710*/  LOP3.LUT R21, R21, 0xe0, RZ, 0xc0, !PT ;  /* 0x000000e015157812 */ /* 0x000fe200078ec0ff */
[----:B------:R-:W-:Y:S01]  /*0720*/  IMAD.SHL.U32 R14, R14, 0x20, RZ ;  /* 0x000000200e0e7824 */ /* 0x000fe200078e00ff */
[----:B------:R-:W-:-:S02]  /*0730*/  LOP3.LUT R19, R19, 0x10, RZ, 0xc0, !PT ;  /* 0x0000001013137812 */ /* 0x000fc400078ec0ff */
[----:B------:R-:W-:Y:S02]  /*0740*/  LEA.HI R21, R18, R21, RZ, 0x1f ;  /* 0x0000001512157211 */ /* 0x000fe400078ff8ff */
[----:B------:R-:W-:Y:S02]  /*0750*/  LOP3.LUT R18, R13, 0x8, RZ, 0xc0, !PT ;  /* 0x000000080d127812 */ /* 0x000fe400078ec0ff */
[----:B------:R-:W-:Y:S02]  /*0760*/  LOP3.LUT R16, R16, 0x10, R13, 0xf8, !PT ;  /* 0x0000001010107812 */ /* 0x000fe400078ef80d */
[----:B------:R-:W-:Y:S02]  /*0770*/  IADD3 R18, PT, PT, R19, R21, R18 ;  /* 0x0000001513127210 */ /* 0x000fe40007ffe012 */
[----:B------:R-:W-:Y:S02]  /*0780*/  LOP3.LUT R14, R15, R16, R14, 0xfe, !PT ;  /* 0x000000100f0e7212 */ /* 0x000fe400078efe0e */
[----:B------:R-:W-:-:S02]  /*0790*/  LOP3.LUT P0, RZ, R12, 0x2, RZ, 0xc0, !PT ;  /* 0x000000020cff7812 */ /* 0x000fc4000780c0ff */
[----:B------:R-:W0:Y:S08]  /*07a0*/  POPC R18, R18 ;  /* 0x0000001200127309 */ /* 0x000e300000000000 */
[----:B------:R-:W1:Y:S01]  /*07b0*/  POPC R14, R14 ;  /* 0x0000000e000e7309 */ /* 0x000e620000000000 */
[C---:B0-----:R-:W-:Y:S02]  /*07c0*/  LOP3.LUT R13, R18.reuse, 0xe, RZ, 0xc0, !PT ;  /* 0x0000000e120d7812 */ /* 0x041fe400078ec0ff */
[----:B------:R-:W-:-:S02]  /*07d0*/  ISETP.NE.AND P5, PT, R18, 0x3, PT ;  /* 0x000000031200780c */ /* 0x000fc40003fa5270 */
[----:B------:R-:W-:Y:S02]  /*07e0*/  ISETP.NE.AND P4, PT, R13, 0x2, PT ;  /* 0x000000020d00780c */ /* 0x000fe40003f85270 */
[----:B------:R-:W-:Y:S02]  /*07f0*/  SEL R13, RZ, 0xffffffff, P5 ;  /* 0xffffffffff0d7807 */ /* 0x000fe40002800000 */
[C---:B-1----:R-:W-:Y:S02]  /*0800*/  LOP3.LUT R12, R14.reuse, 0xe, RZ, 0xc0, !PT ;  /* 0x0000000e0e0c7812 */ /* 0x042fe400078ec0ff */
[----:B------:R-:W-:Y:S02]  /*0810*/  ISETP.NE.AND P2, PT, R14, 0x3, PT ;  /* 0x000000030e00780c */ /* 0x000fe40003f45270 */
[----:B------:R-:W-:Y:S02]  /*0820*/  ISETP.NE.AND P1, PT, R12, 0x2, PT ;  /* 0x000000020c00780c */ /* 0x000fe40003f25270 */
[----:B------:R-:W-:-:S02]  /*0830*/  SEL R12, RZ, 0xffffffff, P2 ;  /* 0xffffffffff0c7807 */ /* 0x000fc40001000000 */
[----:B------:R-:W-:Y:S02]  /*0840*/  @P3 SEL R13, RZ, 0xffffffff, P4 ;  /* 0xffffffffff0d3807 */ /* 0x000fe40002000000 */
[----:B------:R-:W-:Y:S02]  /*0850*/  @P0 SEL R12, RZ, 0xffffffff, P1 ;  /* 0xffffffffff0c0807 */ /* 0x000fe40000800000 */
[----:B------:R-:W-:Y:S02]  /*0860*/  LOP3.LUT R13, R13, 0x1, RZ, 0xc0, !PT ;  /* 0x000000010d0d7812 */ /* 0x000fe400078ec0ff */
[----:B------:R-:W-:Y:S02]  /*0870*/  LOP3.LUT R12, R12, 0x1, RZ, 0xc0, !PT ;  /* 0x000000010c0c7812 */ /* 0x000fe400078ec0ff */
[----:B------:R-:W-:Y:S02]  /*0880*/  SHF.L.U32 R13, R13, UR5, RZ ;  /* 0x000000050d0d7c19 */ /* 0x000fe400080006ff */
[----:B------:R-:W-:-:S05]  /*0890*/  SHF.L.U32 R12, R12, UR8, RZ ;  /* 0x000000080c0c7c19 */ /* 0x000fca00080006ff */
[----:B------:R-:W-:-:S05]  /*08a0*/  IMAD.IADD R13, R12, 0x1, R13 ;  /* 0x000000010c0d7824 */ /* 0x000fca00078e020d */
[----:B------:R-:W-:Y:S01]  /*08b0*/  LOP3.LUT R4, R13, R4, RZ, 0xfc, !PT ;  /* 0x000000040d047212 */ /* 0x000fe200078efcff */
[----:B------:R-:W-:Y:S06]  /*08c0*/  BRA.U UP0, `(.L_x_4) ;  /* 0xfffffff900bc7547 */ /* 0x000fec000b83ffff */
[----:B------:R-:W0:Y:S02]  /*08d0*/  LDC.64 R2, c[0x0][0x388] ;  /* 0x0000e200ff027b82 */ /* 0x000e240000000a00 */
[----:B0-----:R-:W-:-:S05]  /*08e0*/  IMAD.WIDE R2, R0, 0x4, R2 ;  /* 0x0000000400027825 */ /* 0x001fca00078e0202 */
[----:B------:R-:W-:Y:S01]  /*08f0*/  STG.E desc[UR10][R2.64], R4 ;  /* 0x0000000402007986 */ /* 0x000fe2000c10190a */
[----:B------:R-:W-:Y:S05]  /*0900*/  EXIT ;  /* 0x000000000000794d */ /* 0x000fea0003800000 */
.L_x_5:
[----:B------:R-:W-:-:S00]  /*0910*/  BRA `(.L_x_5) ;  /* 0xfffffffc00fc7947 */ /* 0x000fc0000383ffff */
[----:B------:R-:W-:-:S00]  /*0920*/  NOP ;  /* 0x0000000000007918 */ /* 0x000fc00000000000 */
        /* <DEDUP_REMOVED lines=13> */
.L_x_6:


//--------------------- .nv.shared.reserved.0     --------------------------
	.section	.nv.shared.reserved.0,"aw",@nobits
	.weak		__nv_reservedSMEM_offset_0_alias
	.size		__nv_reservedSMEM_offset_0_alias, 0, 64
	.other		__nv_reservedSMEM_offset_0_alias,@"STO_CUDA_RESERVED_SHARED STV_DEFAULT"
__nv_reservedSMEM_offset_0_alias:
	.zero		0
	.zero		64


//--------------------- .nv.constant0._Z30game_of_life_bit_2cells_kernelPKjPji --------------------------
	.section	.nv.constant0._Z30game_of_life_bit_2cells_kernelPKjPji,"a",@progbits
	.sectionflags	@""
	.align	4
.nv.constant0._Z30game_of_life_bit_2cells_kernelPKjPji:
	.zero		916


//--------------------- SYMBOLS --------------------------

	.type		.nv.reservedSmem.offset0,@object
	.size		.nv.reservedSmem.offset0,0x4
